	.headerflags	@"EF_CUDA_TEXMODE_UNIFIED EF_CUDA_64BIT_ADDRESS EF_CUDA_ACCELERATORS EF_CUDA_SM90 EF_CUDA_VIRTUAL_SM(EF_CUDA_SM90)"
	.elftype	@"ET_EXEC"


//--------------------- .nv.info                  --------------------------
	.section	.nv.info,"",@"SHT_CUDA_INFO"
	.align	4


	//----- nvinfo : EIATTR_REGCOUNT
	.align		4
        /*0000*/ 	.byte	0x04, 0x2f
        /*0002*/ 	.short	(.L_1 - .L_0)
	.align		4
.L_0:
        /*0004*/ 	.word	index@(triton_poi_fused_avg_pool2d_7)
        /*0008*/ 	.word	0x0000001e


	//----- nvinfo : EIATTR_MIN_STACK_SIZE
	.align		4
.L_1:
        /*000c*/ 	.byte	0x04, 0x12
        /*000e*/ 	.short	(.L_3 - .L_2)
	.align		4
.L_2:
        /*0010*/ 	.word	index@(triton_poi_fused_avg_pool2d_7)
        /*0014*/ 	.word	0x00000000


	//----- nvinfo : EIATTR_FRAME_SIZE
	.align		4
.L_3:
        /*0018*/ 	.byte	0x04, 0x11
        /*001a*/ 	.short	(.L_5 - .L_4)
	.align		4
.L_4:
        /*001c*/ 	.word	index@(triton_poi_fused_avg_pool2d_7)
        /*0020*/ 	.word	0x00000000


	//----- nvinfo : EIATTR_MIN_STACK_SIZE
	.align		4
.L_5:
        /*0024*/ 	.byte	0x04, 0x12
        /*0026*/ 	.short	(.L_7 - .L_6)
	.align		4
.L_6:
        /*0028*/ 	.word	index@(triton_poi_fused_avg_pool2d_7)
        /*002c*/ 	.word	0x00000000
.L_7:


//--------------------- .nv.info.triton_poi_fused_avg_pool2d_7 --------------------------
	.section	.nv.info.triton_poi_fused_avg_pool2d_7,"",@"SHT_CUDA_INFO"
	.sectionflags	@""
	.align	4


	//----- nvinfo : EIATTR_CUDA_API_VERSION
	.align		4
        /*0000*/ 	.byte	0x04, 0x37
        /*0002*/ 	.short	(.L_9 - .L_8)
.L_8:
        /*0004*/ 	.word	0x0000007c


	//----- nvinfo : EIATTR_KPARAM_INFO
	.align		4
.L_9:
        /*0008*/ 	.byte	0x04, 0x17
        /*000a*/ 	.short	(.L_11 - .L_10)
.L_10:
        /*000c*/ 	.word	0x00000000
        /*0010*/ 	.short	0x0002
        /*0012*/ 	.short	0x0010
        /*0014*/ 	.byte	0x00, 0xf0, 0x11, 0x00


	//----- nvinfo : EIATTR_KPARAM_INFO
	.align		4
.L_11:
        /*0018*/ 	.byte	0x04, 0x17
        /*001a*/ 	.short	(.L_13 - .L_12)
.L_12:
        /*001c*/ 	.word	0x00000000
        /*0020*/ 	.short	0x0001
        /*0022*/ 	.short	0x0008
        /*0024*/ 	.byte	0x00, 0xf4, 0x21, 0x00


	//----- nvinfo : EIATTR_KPARAM_INFO
	.align		4
.L_13:
        /*0028*/ 	.byte	0x04, 0x17
        /*002a*/ 	.short	(.L_15 - .L_14)
.L_14:
        /*002c*/ 	.word	0x00000000
        /*0030*/ 	.short	0x0000
        /*0032*/ 	.short	0x0000
        /*0034*/ 	.byte	0x00, 0xf4, 0x21, 0x00


	//----- nvinfo : EIATTR_SPARSE_MMA_MASK
	.align		4
.L_15:
        /*0038*/ 	.byte	0x03, 0x50
        /*003a*/ 	.short	0x0000


	//----- nvinfo : EIATTR_MAXREG_COUNT
	.align		4
        /*003c*/ 	.byte	0x03, 0x1b
        /*003e*/ 	.short	0x00ff


	//----- nvinfo : EIATTR_EXIT_INSTR_OFFSETS
	.align		4
        /*0040*/ 	.byte	0x04, 0x1c
        /*0042*/ 	.short	(.L_17 - .L_16)


	//   ....[0]....
.L_16:
        /*0044*/ 	.word	0x000007e0


	//   ....[1]....
        /*0048*/ 	.word	0x00000800


	//----- nvinfo : EIATTR_REQNTID
	.align		4
.L_17:
        /*004c*/ 	.byte	0x04, 0x10
        /*004e*/ 	.short	(.L_19 - .L_18)
.L_18:
        /*0050*/ 	.word	0x00000080
        /*0054*/ 	.word	0x00000001
        /*0058*/ 	.word	0x00000001


	//----- nvinfo : EIATTR_CBANK_PARAM_SIZE
	.align		4
.L_19:
        /*005c*/ 	.byte	0x03, 0x19
        /*005e*/ 	.short	0x0014


	//----- nvinfo : EIATTR_PARAM_CBANK
	.align		4
        /*0060*/ 	.byte	0x04, 0x0a
        /*0062*/ 	.short	(.L_21 - .L_20)
	.align		4
.L_20:
        /*0064*/ 	.word	index@(.nv.constant0.triton_poi_fused_avg_pool2d_7)
        /*0068*/ 	.short	0x0210
        /*006a*/ 	.short	0x0014


	//----- nvinfo : EIATTR_SW_WAR
	.align		4
.L_21:
        /*006c*/ 	.byte	0x04, 0x36
        /*006e*/ 	.short	(.L_23 - .L_22)
.L_22:
        /*0070*/ 	.word	0x00000008
.L_23:


//--------------------- .nv.callgraph             --------------------------
	.section	.nv.callgraph,"",@"SHT_CUDA_CALLGRAPH"
	.align	4
	.sectionentsize	8
	.align		4
        /*0000*/ 	.word	0x00000000
	.align		4
        /*0004*/ 	.word	0xffffffff
	.align		4
        /*0008*/ 	.word	0x00000000
	.align		4
        /*000c*/ 	.word	0xfffffffe
	.align		4
        /*0010*/ 	.word	0x00000000
	.align		4
        /*0014*/ 	.word	0xfffffffd
	.align		4
        /*0018*/ 	.word	0x00000000
	.align		4
        /*001c*/ 	.word	0xfffffffc


//--------------------- .text.triton_poi_fused_avg_pool2d_7 --------------------------
	.section	.text.triton_poi_fused_avg_pool2d_7,"ax",@progbits
	.align	128
        .global         triton_poi_fused_avg_pool2d_7
        .type           triton_poi_fused_avg_pool2d_7,@function
        .size           triton_poi_fused_avg_pool2d_7,(.L_x_1 - triton_poi_fused_avg_pool2d_7)
        .other          triton_poi_fused_avg_pool2d_7,@"STO_CUDA_ENTRY STV_DEFAULT"
triton_poi_fused_avg_pool2d_7:
.text.triton_poi_fused_avg_pool2d_7:
[----:B------:R-:W0:Y:S01]  /*0000*/  LDC R1, c[0x0][0x28] ;  /* 0x00000a00ff017b82 */ /* 0x000e220000000800 */
[----:B------:R-:W1:Y:S01]  /*0010*/  S2R R11, SR_TID.X ;  /* 0x00000000000b7919 */ /* 0x000e620000002100 */
[----:B------:R-:W-:Y:S01]  /*0020*/  IMAD.MOV.U32 R10, RZ, RZ, RZ ;  /* 0x000000ffff0a7224 */ /* 0x000fe200078e00ff */
[----:B------:R-:W-:Y:S01]  /*0030*/  ULDC.64 UR4, c[0x0][0x208] ;  /* 0x0000820000047ab9 */ /* 0x000fe20000000a00 */
[----:B------:R-:W2:Y:S01]  /*0040*/  S2R R0, SR_CTAID.X ;  /* 0x0000000000007919 */ /* 0x000ea20000002500 */
[----:B-1----:R-:W-:Y:S02]  /*0050*/  LOP3.LUT R11, R11, 0x7f, RZ, 0xc0, !PT ;  /* 0x0000007f0b0b7812 */ /* 0x002fe400078ec0ff */
[----:B--2---:R-:W-:-:S03]  /*0060*/  SHF.R.S32.HI R2, RZ, 0x18, R0 ;  /* 0x00000018ff027819 */ /* 0x004fc60000011400 */
[----:B------:R-:W-:Y:S01]  /*0070*/  IMAD R11, R0, 0x80, R11 ;  /* 0x00000080000b7824 */ /* 0x000fe200078e020b */
[----:B------:R-:W-:-:S03]  /*0080*/  SGXT R0, R2, 0x1 ;  /* 0x000000010200781a */ /* 0x000fc60000000200 */
[C---:B------:R-:W-:Y:S01]  /*0090*/  VIADD R9, R11.reuse, 0xffffffec ;  /* 0xffffffec0b097836 */ /* 0x040fe20000000000 */
[----:B------:R-:W-:Y:S01]  /*00a0*/  CS2R R16, SRZ ;  /* 0x0000000000107805 */ /* 0x000fe2000001ff00 */
[----:B------:R-:W-:Y:S01]  /*00b0*/  VIADD R13, R11, 0xfffffff0 ;  /* 0xfffffff00b0d7836 */ /* 0x000fe20000000000 */
[CC--:B------:R-:W-:Y:S02]  /*00c0*/  LEA.HI R2, R0.reuse, R11.reuse, RZ, 0x2 ;  /* 0x0000000b00027211 */ /* 0x0c0fe400078f10ff */
[----:B------:R-:W-:Y:S02]  /*00d0*/  LEA.HI R0, R0, R11, RZ, 0x4 ;  /* 0x0000000b00007211 */ /* 0x000fe400078f20ff */
[----:B------:R-:W-:Y:S02]  /*00e0*/  SHF.R.S32.HI R4, RZ, 0x2, R2 ;  /* 0x00000002ff047819 */ /* 0x000fe40000011402 */
[----:B------:R-:W-:Y:S01]  /*00f0*/  SHF.R.S32.HI R0, RZ, 0x4, R0 ;  /* 0x00000004ff007819 */ /* 0x000fe20000011400 */
[----:B------:R-:W1:Y:S01]  /*0100*/  LDC.64 R2, c[0x0][0x210] ;  /* 0x00008400ff027b82 */ /* 0x000e620000000a00 */
[----:B------:R-:W-:-:S02]  /*0110*/  LEA.HI R5, R4, R4, RZ, 0x2 ;  /* 0x0000000404057211 */ /* 0x000fc400078f10ff */
[----:B------:R-:W-:Y:S02]  /*0120*/  LEA.HI R6, R0, R0, RZ, 0x2 ;  /* 0x0000000000067211 */ /* 0x000fe400078f10ff */
[----:B------:R-:W-:Y:S02]  /*0130*/  LOP3.LUT R5, R5, 0xfffffffc, RZ, 0xc0, !PT ;  /* 0xfffffffc05057812 */ /* 0x000fe400078ec0ff */
[----:B------:R-:W-:-:S03]  /*0140*/  LOP3.LUT R7, R6, 0xfffffffc, RZ, 0xc0, !PT ;  /* 0xfffffffc06077812 */ /* 0x000fc600078ec0ff */
[----:B------:R-:W-:Y:S02]  /*0150*/  IMAD.IADD R4, R4, 0x1, -R5 ;  /* 0x0000000104047824 */ /* 0x000fe400078e0a05 */
[----:B------:R-:W-:Y:S02]  /*0160*/  IMAD.IADD R5, R0, 0x1, -R7 ;  /* 0x0000000100057824 */ /* 0x000fe400078e0a07 */
[C---:B------:R-:W-:Y:S01]  /*0170*/  VIADD R6, R4.reuse, 0x1 ;  /* 0x0000000104067836 */ /* 0x040fe20000000000 */
[C---:B------:R-:W-:Y:S02]  /*0180*/  ISETP.GT.AND P0, PT, R4.reuse, -0x1, PT ;  /* 0xffffffff0400780c */ /* 0x040fe40003f04270 */
[----:B------:R-:W-:Y:S02]  /*0190*/  ISETP.GT.AND P1, PT, R4, RZ, PT ;  /* 0x000000ff0400720c */ /* 0x000fe40003f24270 */
[----:B------:R-:W-:Y:S02]  /*01a0*/  ISETP.GT.AND P0, PT, R5, RZ, P0 ;  /* 0x000000ff0500720c */ /* 0x000fe40000704270 */
[----:B------:R-:W-:-:S02]  /*01b0*/  ISETP.GE.U32.AND P2, PT, R6, 0x4, PT ;  /* 0x000000040600780c */ /* 0x000fc40003f46070 */
[----:B------:R-:W-:Y:S01]  /*01c0*/  ISETP.GT.AND P5, PT, R5, RZ, P1 ;  /* 0x000000ff0500720c */ /* 0x000fe20000fa4270 */
[C---:B------:R-:W-:Y:S01]  /*01d0*/  VIADD R15, R11.reuse, 0xfffffff4 ;  /* 0xfffffff40b0f7836 */ /* 0x040fe20000000000 */
[----:B------:R-:W-:Y:S01]  /*01e0*/  ISETP.LT.AND P4, PT, R11, 0x100, P0 ;  /* 0x000001000b00780c */ /* 0x000fe20000781270 */
[--C-:B-1----:R-:W-:Y:S01]  /*01f0*/  IMAD.WIDE R8, R9, 0x4, R2.reuse ;  /* 0x0000000409087825 */ /* 0x102fe200078e0202 */
[----:B------:R-:W-:Y:S02]  /*0200*/  ISETP.GT.AND P0, PT, R5, RZ, !P2 ;  /* 0x000000ff0500720c */ /* 0x000fe40005704270 */
[----:B------:R-:W-:Y:S01]  /*0210*/  ISETP.LT.AND P5, PT, R11, 0x100, P5 ;  /* 0x000001000b00780c */ /* 0x000fe20002fa1270 */
[----:B------:R-:W-:Y:S01]  /*0220*/  IMAD.WIDE R12, R13, 0x4, R2 ;  /* 0x000000040d0c7825 */ /* 0x000fe200078e0202 */
[----:B------:R-:W-:-:S03]  /*0230*/  ISETP.LT.AND P0, PT, R11, 0x100, P0 ;  /* 0x000001000b00780c */ /* 0x000fc60000701270 */
[----:B------:R-:W-:-:S04]  /*0240*/  IMAD.WIDE R14, R15, 0x4, R2 ;  /* 0x000000040f0e7825 */ /* 0x000fc800078e0202 */
[----:B------:R1:W2:Y:S04]  /*0250*/  @P4 LDG.E R10, desc[UR4][R12.64] ;  /* 0x000000040c0a4981 */ /* 0x0002a8000c1e1900 */
[----:B------:R3:W4:Y:S04]  /*0260*/  @P5 LDG.E R16, desc[UR4][R8.64] ;  /* 0x0000000408105981 */ /* 0x000728000c1e1900 */
[----:B------:R5:W4:Y:S01]  /*0270*/  @P0 LDG.E R17, desc[UR4][R14.64] ;  /* 0x000000040e110981 */ /* 0x000b22000c1e1900 */
[C---:B------:R-:W-:Y:S01]  /*0280*/  ISETP.GT.AND P6, PT, R5.reuse, 0x1, PT ;  /* 0x000000010500780c */ /* 0x040fe20003fc4270 */
[C---:B------:R-:W-:Y:S01]  /*0290*/  VIADD R0, R5.reuse, 0x2 ;  /* 0x0000000205007836 */ /* 0x040fe20000000000 */
[C---:B------:R-:W-:Y:S01]  /*02a0*/  ISETP.GE.AND P3, PT, R5.reuse, 0x2, PT ;  /* 0x000000020500780c */ /* 0x040fe20003f66270 */
[C---:B-1----:R-:W-:Y:S01]  /*02b0*/  VIADD R12, R5.reuse, 0xffffffff ;  /* 0xffffffff050c7836 */ /* 0x042fe20000000000 */
[C---:B------:R-:W-:Y:S01]  /*02c0*/  ISETP.GT.AND P1, PT, R5.reuse, -0x1, P1 ;  /* 0xffffffff0500780c */ /* 0x040fe20000f24270 */
[----:B---3--:R-:W-:Y:S01]  /*02d0*/  VIADD R9, R5, 0x1 ;  /* 0x0000000105097836 */ /* 0x008fe20000000000 */
[----:B------:R-:W-:Y:S01]  /*02e0*/  SEL R13, R0, RZ, !P3 ;  /* 0x000000ff000d7207 */ /* 0x000fe20005800000 */
[----:B------:R-:W-:Y:S01]  /*02f0*/  VIADD R8, R4, 0x2 ;  /* 0x0000000204087836 */ /* 0x000fe20000000000 */
[----:B------:R-:W-:Y:S01]  /*0300*/  ISETP.GE.AND P3, PT, R11, 0x100, PT ;  /* 0x000001000b00780c */ /* 0x000fe20003f66270 */
[----:B-----5:R-:W-:Y:S01]  /*0310*/  IMAD.MOV.U32 R15, RZ, RZ, RZ ;  /* 0x000000ffff0f7224 */ /* 0x020fe200078e00ff */
[----:B------:R-:W-:Y:S01]  /*0320*/  LOP3.LUT R7, R5, R4, RZ, 0xfc, !PT ;  /* 0x0000000405077212 */ /* 0x000fe200078efcff */
[----:B------:R-:W-:Y:S01]  /*0330*/  VIADD R0, R13, 0x4 ;  /* 0x000000040d007836 */ /* 0x000fe20000000000 */
[----:B------:R-:W-:Y:S01]  /*0340*/  ISETP.LT.AND P1, PT, R11, 0x100, P1 ;  /* 0x000001000b00780c */ /* 0x000fe20000f21270 */
[----:B------:R-:W-:Y:S01]  /*0350*/  @!P6 IMAD.MOV R0, RZ, RZ, R13 ;  /* 0x000000ffff00e224 */ /* 0x000fe200078e020d */
[----:B------:R-:W-:Y:S01]  /*0360*/  SEL R12, R12, RZ, P6 ;  /* 0x000000ff0c0c7207 */ /* 0x000fe20003000000 */
[C---:B------:R-:W-:Y:S01]  /*0370*/  VIADD R21, R4.reuse, 0xffffffff ;  /* 0xffffffff04157836 */ /* 0x040fe20000000000 */
[----:B------:R-:W-:-:S02]  /*0380*/  ISETP.GE.AND P6, PT, R4, 0x2, PT ;  /* 0x000000020400780c */ /* 0x000fc40003fc6270 */
[----:B------:R-:W-:Y:S02]  /*0390*/  ISETP.GT.AND P2, PT, R5, -0x1, !P2 ;  /* 0xffffffff0500780c */ /* 0x000fe40005744270 */
[----:B------:R-:W-:Y:S02]  /*03a0*/  SEL R8, R8, RZ, !P6 ;  /* 0x000000ff08087207 */ /* 0x000fe40007000000 */
[C---:B------:R-:W-:Y:S01]  /*03b0*/  ISETP.LT.AND P2, PT, R11.reuse, 0x100, P2 ;  /* 0x000001000b00780c */ /* 0x040fe20001741270 */
[----:B------:R-:W-:Y:S02]  /*03c0*/  IMAD.MOV.U32 R20, RZ, RZ, RZ ;  /* 0x000000ffff147224 */ /* 0x000fe400078e00ff */
[C---:B------:R-:W-:Y:S02]  /*03d0*/  VIADD R5, R11.reuse, 0x4 ;  /* 0x000000040b057836 */ /* 0x040fe40000000000 */
[----:B------:R-:W-:Y:S01]  /*03e0*/  IMAD.WIDE R18, R11, 0x4, R2 ;  /* 0x000000040b127825 */ /* 0x000fe200078e0202 */
[----:B------:R-:W-:-:S03]  /*03f0*/  CS2R R22, SRZ ;  /* 0x0000000000167805 */ /* 0x000fc6000001ff00 */
[C---:B------:R-:W-:Y:S02]  /*0400*/  VIADD R25, R11.reuse, 0x10 ;  /* 0x000000100b197836 */ /* 0x040fe40000000000 */
[----:B------:R-:W-:Y:S02]  /*0410*/  VIADD R27, R11, 0x14 ;  /* 0x000000140b1b7836 */ /* 0x000fe40000000000 */
[----:B------:R-:W-:Y:S01]  /*0420*/  IMAD.MOV.U32 R24, RZ, RZ, RZ ;  /* 0x000000ffff187224 */ /* 0x000fe200078e00ff */
[----:B--2---:R-:W-:Y:S02]  /*0430*/  SEL R10, R10, RZ, P4 ;  /* 0x000000ff0a0a7207 */ /* 0x004fe40002000000 */
[----:B------:R-:W-:Y:S01]  /*0440*/  ISETP.GT.AND P4, PT, R7, -0x1, !P3 ;  /* 0xffffffff0700780c */ /* 0x000fe20005f84270 */
[----:B------:R-:W-:Y:S01]  /*0450*/  VIADD R7, R11, 0xfffffffc ;  /* 0xfffffffc0b077836 */ /* 0x000fe20000000000 */
[----:B----4-:R-:W-:Y:S02]  /*0460*/  SEL R13, R16, RZ, P5 ;  /* 0x000000ff100d7207 */ /* 0x010fe40002800000 */
[----:B------:R-:W-:-:S02]  /*0470*/  ISETP.GT.AND P5, PT, R4, 0x1, PT ;  /* 0x000000010400780c */ /* 0x000fc40003fa4270 */
[----:B------:R-:W-:Y:S01]  /*0480*/  SEL R14, R17, RZ, P0 ;  /* 0x000000ff110e7207 */ /* 0x000fe20000000000 */
[----:B------:R-:W-:Y:S01]  /*0490*/  VIADD R17, R8, 0x4 ;  /* 0x0000000408117836 */ /* 0x000fe20000000000 */
[C---:B------:R-:W-:Y:S02]  /*04a0*/  ISETP.GE.U32.AND P0, PT, R9.reuse, 0x4, PT ;  /* 0x000000040900780c */ /* 0x040fe40003f06070 */
[----:B------:R-:W-:Y:S01]  /*04b0*/  LOP3.LUT R9, R9, R6, RZ, 0xfc, !PT ;  /* 0x0000000609097212 */ /* 0x000fe200078efcff */
[----:B------:R-:W-:Y:S01]  /*04c0*/  IMAD.WIDE R6, R7, 0x4, R2 ;  /* 0x0000000407067825 */ /* 0x000fe200078e0202 */
[C---:B------:R-:W-:Y:S01]  /*04d0*/  ISETP.GT.AND P6, PT, R4.reuse, RZ, !P0 ;  /* 0x000000ff0400720c */ /* 0x040fe200047c4270 */
[----:B------:R-:W2:Y:S01]  /*04e0*/  @P4 LDG.E R20, desc[UR4][R18.64] ;  /* 0x0000000412144981 */ /* 0x000ea2000c1e1900 */
[----:B------:R-:W-:Y:S02]  /*04f0*/  ISETP.GT.AND P0, PT, R4, -0x1, !P0 ;  /* 0xffffffff0400780c */ /* 0x000fe40004704270 */
[----:B------:R-:W-:Y:S01]  /*0500*/  ISETP.LT.AND P6, PT, R11, 0x100, P6 ;  /* 0x000001000b00780c */ /* 0x000fe200037c1270 */
[----:B------:R1:W3:Y:S01]  /*0510*/  @P1 LDG.E R15, desc[UR4][R6.64] ;  /* 0x00000004060f1981 */ /* 0x0002e2000c1e1900 */
[----:B------:R-:W-:Y:S01]  /*0520*/  SEL R21, R21, RZ, P5 ;  /* 0x000000ff15157207 */ /* 0x000fe20002800000 */
[----:B------:R-:W-:Y:S01]  /*0530*/  @!P5 IMAD.MOV R17, RZ, RZ, R8 ;  /* 0x000000ffff11d224 */ /* 0x000fe200078e0208 */
[----:B------:R-:W-:Y:S01]  /*0540*/  ISETP.LT.U32.AND P5, PT, R9, 0x4, !P3 ;  /* 0x000000040900780c */ /* 0x000fe20005fa1070 */
[----:B------:R-:W-:Y:S01]  /*0550*/  IMAD.MOV.U32 R16, RZ, RZ, RZ ;  /* 0x000000ffff107224 */ /* 0x000fe200078e00ff */
[C---:B------:R-:W-:Y:S01]  /*0560*/  ISETP.LT.AND P0, PT, R11.reuse, 0x100, P0 ;  /* 0x000001000b00780c */ /* 0x040fe20000701270 */
[----:B------:R-:W-:-:S02]  /*0570*/  VIADD R9, R11, 0xc ;  /* 0x0000000c0b097836 */ /* 0x000fc40000000000 */
[----:B------:R-:W-:-:S04]  /*0580*/  IMAD.WIDE R4, R5, 0x4, R2 ;  /* 0x0000000405047825 */ /* 0x000fc800078e0202 */
[--C-:B-1----:R-:W-:Y:S01]  /*0590*/  IMAD.WIDE R6, R9, 0x4, R2.reuse ;  /* 0x0000000409067825 */ /* 0x102fe200078e0202 */
[----:B------:R-:W4:Y:S03]  /*05a0*/  @P2 LDG.E R16, desc[UR4][R4.64] ;  /* 0x0000000404102981 */ /* 0x000f26000c1e1900 */
[--C-:B------:R-:W-:Y:S01]  /*05b0*/  IMAD.WIDE R8, R25, 0x4, R2.reuse ;  /* 0x0000000419087825 */ /* 0x100fe200078e0202 */
[----:B------:R-:W5:Y:S03]  /*05c0*/  @P6 LDG.E R22, desc[UR4][R6.64] ;  /* 0x0000000406166981 */ /* 0x000f66000c1e1900 */
[----:B------:R-:W-:Y:S01]  /*05d0*/  IMAD.WIDE R2, R27, 0x4, R2 ;  /* 0x000000041b027825 */ /* 0x000fe200078e0202 */
[----:B------:R-:W5:Y:S04]  /*05e0*/  @P0 LDG.E R23, desc[UR4][R8.64] ;  /* 0x0000000408170981 */ /* 0x000f68000c1e1900 */
[----:B------:R1:W5:Y:S01]  /*05f0*/  @P5 LDG.E R24, desc[UR4][R2.64] ;  /* 0x0000000402185981 */ /* 0x000362000c1e1900 */
[----:B------:R-:W-:-:S02]  /*0600*/  IMAD R18, R12, R21, RZ ;  /* 0x000000150c127224 */ /* 0x000fc400078e02ff */
[-C--:B------:R-:W-:Y:S02]  /*0610*/  IMAD R12, R12, R17.reuse, RZ ;  /* 0x000000110c0c7224 */ /* 0x080fe400078e02ff */
[----:B------:R-:W-:Y:S02]  /*0620*/  IMAD R17, R0, R17, R18 ;  /* 0x0000001100117224 */ /* 0x000fe400078e0212 */
[----:B------:R-:W-:Y:S02]  /*0630*/  IMAD R12, R21, R0, R12 ;  /* 0x00000000150c7224 */ /* 0x000fe400078e020c */
[----:B------:R-:W-:Y:S01]  /*0640*/  FADD R13, R13, R10 ;  /* 0x0000000a0d0d7221 */ /* 0x000fe20000000000 */
[----:B01----:R-:W0:Y:S01]  /*0650*/  LDC.64 R2, c[0x0][0x218] ;  /* 0x00008600ff027b82 */ /* 0x003e220000000a00 */
[----:B------:R-:W-:Y:S02]  /*0660*/  IMAD.IADD R12, R17, 0x1, -R12 ;  /* 0x00000001110c7824 */ /* 0x000fe400078e0a0c */
[----:B------:R-:W-:-:S03]  /*0670*/  FADD R14, R13, R14 ;  /* 0x0000000e0d0e7221 */ /* 0x000fc60000000000 */
[----:B------:R-:W-:Y:S01]  /*0680*/  I2FP.F32.S32 R12, R12 ;  /* 0x0000000c000c7245 */ /* 0x000fe20000201400 */
[----:B0-----:R-:W-:Y:S01]  /*0690*/  IMAD.WIDE R2, R11, 0x4, R2 ;  /* 0x000000040b027825 */ /* 0x001fe200078e0202 */
[----:B--2---:R-:W-:Y:S02]  /*06a0*/  SEL R20, R20, RZ, P4 ;  /* 0x000000ff14147207 */ /* 0x004fe40002000000 */
[----:B---3--:R-:W-:Y:S02]  /*06b0*/  SEL R15, R15, RZ, P1 ;  /* 0x000000ff0f0f7207 */ /* 0x008fe40000800000 */
[C---:B------:R-:W-:Y:S02]  /*06c0*/  FSETP.GT.AND P1, PT, |R12|.reuse, 8.50705917302346158658e+37, PT ;  /* 0x7e8000000c00780b */ /* 0x040fe40003f24200 */
[----:B------:R-:W-:Y:S01]  /*06d0*/  FSETP.GEU.AND P4, PT, |R12|, 1.175494350822287508e-38, PT ;  /* 0x008000000c00780b */ /* 0x000fe20003f8e200 */
[----:B------:R-:W-:-:S04]  /*06e0*/  FADD R15, R14, R15 ;  /* 0x0000000f0e0f7221 */ /* 0x000fc80000000000 */
[----:B------:R-:W-:Y:S01]  /*06f0*/  FADD R15, R15, R20 ;  /* 0x000000140f0f7221 */ /* 0x000fe20000000000 */
[----:B----4-:R-:W-:-:S05]  /*0700*/  SEL R16, R16, RZ, P2 ;  /* 0x000000ff10107207 */ /* 0x010fca0001000000 */
[----:B------:R-:W-:Y:S01]  /*0710*/  @P1 FMUL R12, R12, 0.25 ;  /* 0x3e8000000c0c1820 */ /* 0x000fe20000400000 */
[----:B-----5:R-:W-:Y:S01]  /*0720*/  SEL R22, R22, RZ, P6 ;  /* 0x000000ff16167207 */ /* 0x020fe20003000000 */
[----:B------:R-:W-:Y:S02]  /*0730*/  FADD R15, R15, R16 ;  /* 0x000000100f0f7221 */ /* 0x000fe40000000000 */
[----:B------:R-:W-:Y:S01]  /*0740*/  @!P4 FMUL R12, R12, 16777216 ;  /* 0x4b8000000c0cc820 */ /* 0x000fe20000400000 */
[----:B------:R-:W-:Y:S01]  /*0750*/  SEL R23, R23, RZ, P0 ;  /* 0x000000ff17177207 */ /* 0x000fe20000000000 */
[----:B------:R-:W-:Y:S02]  /*0760*/  FADD R22, R15, R22 ;  /* 0x000000160f167221 */ /* 0x000fe40000000000 */
[----:B------:R-:W0:Y:S01]  /*0770*/  MUFU.RCP R5, R12 ;  /* 0x0000000c00057308 */ /* 0x000e220000001000 */
[----:B------:R-:W-:Y:S01]  /*0780*/  SEL R24, R24, RZ, P5 ;  /* 0x000000ff18187207 */ /* 0x000fe20002800000 */
[----:B------:R-:W-:-:S04]  /*0790*/  FADD R23, R22, R23 ;  /* 0x0000001716177221 */ /* 0x000fc80000000000 */
[----:B------:R-:W-:-:S04]  /*07a0*/  FADD R24, R23, R24 ;  /* 0x0000001817187221 */ /* 0x000fc80000000000 */
[----:B------:R-:W-:-:S04]  /*07b0*/  @P1 FMUL R24, R24, 0.25 ;  /* 0x3e80000018181820 */ /* 0x000fc80000400000 */
[----:B------:R-:W-:-:S04]  /*07c0*/  @!P4 FMUL R24, R24, 16777216 ;  /* 0x4b8000001818c820 */ /* 0x000fc80000400000 */
[----:B0-----:R-:W-:Y:S01]  /*07d0*/  FMUL R5, R5, R24 ;  /* 0x0000001805057220 */ /* 0x001fe20000400000 */
[----:B------:R-:W-:Y:S06]  /*07e0*/  @P3 EXIT ;  /* 0x000000000000394d */ /* 0x000fec0003800000 */
[----:B------:R-:W-:Y:S01]  /*07f0*/  STG.E desc[UR4][R2.64], R5 ;  /* 0x0000000502007986 */ /* 0x000fe2000c101904 */
[----:B------:R-:W-:Y:S05]  /*0800*/  EXIT ;  /* 0x000000000000794d */ /* 0x000fea0003800000 */
.L_x_0:
[----:B------:R-:W-:-:S00]  /*0810*/  BRA `(.L_x_0) ;  /* 0xfffffffc00fc7947 */ /* 0x000fc0000383ffff */
[----:B------:R-:W-:-:S00]  /*0820*/  NOP ;  /* 0x0000000000007918 */ /* 0x000fc00000000000 */
        /* <DEDUP_REMOVED lines=13> */
.L_x_1:


//--------------------- .nv.constant0.triton_poi_fused_avg_pool2d_7 --------------------------
	.section	.nv.constant0.triton_poi_fused_avg_pool2d_7,"a",@progbits
	.sectionflags	@""
	.align	4
.nv.constant0.triton_poi_fused_avg_pool2d_7:
	.zero		548
